//
// Generated by NVIDIA NVVM Compiler
//
// Compiler Build ID: CL-36424714
// Cuda compilation tools, release 13.0, V13.0.88
// Based on NVVM 20.0.0
//

.version 9.0
.target sm_100
.address_size 64

	// .globl	_Z5saxpyPfS_ff

.visible .entry _Z5saxpyPfS_ff(
	.param .u64 .ptr .align 1 _Z5saxpyPfS_ff_param_0,
	.param .u64 .ptr .align 1 _Z5saxpyPfS_ff_param_1,
	.param .f32 _Z5saxpyPfS_ff_param_2,
	.param .f32 _Z5saxpyPfS_ff_param_3
)
{


	ret;

}


// ===== COMPILED SASS (sm_100) =====

	.target	sm_100

	.elftype	@"ET_EXEC"


//--------------------- .note.nv.tkinfo           --------------------------
	.section	.note.nv.tkinfo,"",@"SHT_NOTE"
	.sectionflags	@"SHF_NOTE_NV_TKINFO"
	.tkinfo
        /*0018*/ 	.word	0x00000002
        /*0030*/ 	.string	""
        /*0030*/ 	.string	"ptxas"
        /*0030*/ 	.string	"Cuda compilation tools, release 13.0, V13.0.88"
        /*0030*/ 	.string	"Build cuda_13.0.r13.0/compiler.36424714_0"
        /*0030*/ 	.string	"-arch sm_100 -m 64 "



//--------------------- .note.nv.cuinfo           --------------------------
	.section	.note.nv.cuinfo,"",@"SHT_NOTE"
	.sectionflags	@"SHF_NOTE_NV_CUINFO"
        /*0018*/ 	.short	0x0002
        /*001a*/ 	.short	0x0064
        /*001c*/ 	.short	0x0082
	.zero		2


//--------------------- .nv.info                  --------------------------
	.section	.nv.info,"",@"SHT_CUDA_INFO"
	.align	4


	//----- nvinfo : EIATTR_REGCOUNT
	.align		4
        /*0000*/ 	.byte	0x04, 0x2f
        /*0002*/ 	.short	(.L_1 - .L_0)
	.align		4
.L_0:
        /*0004*/ 	.word	index@(_Z5saxpyPfS_ff)
        /*0008*/ 	.word	0x00000004


	//----- nvinfo : EIATTR_FRAME_SIZE
	.align		4
.L_1:
        /*000c*/ 	.byte	0x04, 0x11
        /*000e*/ 	.short	(.L_3 - .L_2)
	.align		4
.L_2:
        /*0010*/ 	.word	index@(_Z5saxpyPfS_ff)
        /*0014*/ 	.word	0x00000000


	//----- nvinfo : EIATTR_MIN_STACK_SIZE
	.align		4
.L_3:
        /*0018*/ 	.byte	0x04, 0x12
        /*001a*/ 	.short	(.L_5 - .L_4)
	.align		4
.L_4:
        /*001c*/ 	.word	index@(_Z5saxpyPfS_ff)
        /*0020*/ 	.word	0x00000000
.L_5:


//--------------------- .nv.compat                --------------------------
	.section	.nv.compat,"",@"SHT_CUDA_COMPAT_INFO"
	.align	4
        /*0000*/ 	.byte	0x02, 0x09, 0x00, 0x00, 0x02, 0x02, 0x01, 0x00, 0x02, 0x05, 0x05, 0x00, 0x03, 0x07, 0x01, 0x01
        /*0010*/ 	.byte	0x02, 0x03, 0x00, 0x00, 0x02, 0x06, 0x01, 0x00, 0x04, 0x0b, 0x08, 0x00, 0x09, 0x00, 0x00, 0x00
        /*0020*/ 	.byte	0x00, 0x00, 0x00, 0x00


//--------------------- .nv.info._Z5saxpyPfS_ff   --------------------------
	.section	.nv.info._Z5saxpyPfS_ff,"",@"SHT_CUDA_INFO"
	.sectionflags	@""
	.align	4


	//----- nvinfo : EIATTR_CUDA_API_VERSION
	.align		4
        /*0000*/ 	.byte	0x04, 0x37
        /*0002*/ 	.short	(.L_7 - .L_6)
.L_6:
        /*0004*/ 	.word	0x00000082


	//----- nvinfo : EIATTR_KPARAM_INFO
	.align		4
.L_7:
        /*0008*/ 	.byte	0x04, 0x17
        /*000a*/ 	.short	(.L_9 - .L_8)
.L_8:
        /*000c*/ 	.word	0x00000000
        /*0010*/ 	.short	0x0003
        /*0012*/ 	.short	0x0014
        /*0014*/ 	.byte	0x00, 0xf0, 0x11, 0x00


	//----- nvinfo : EIATTR_KPARAM_INFO
	.align		4
.L_9:
        /*0018*/ 	.byte	0x04, 0x17
        /*001a*/ 	.short	(.L_11 - .L_10)
.L_10:
        /*001c*/ 	.word	0x00000000
        /*0020*/ 	.short	0x0002
        /*0022*/ 	.short	0x0010
        /*0024*/ 	.byte	0x00, 0xf0, 0x11, 0x00


	//----- nvinfo : EIATTR_KPARAM_INFO
	.align		4
.L_11:
        /*0028*/ 	.byte	0x04, 0x17
        /*002a*/ 	.short	(.L_13 - .L_12)
.L_12:
        /*002c*/ 	.word	0x00000000
        /*0030*/ 	.short	0x0001
        /*0032*/ 	.short	0x0008
        /*0034*/ 	.byte	0x00, 0xf5, 0x21, 0x00


	//----- nvinfo : EIATTR_KPARAM_INFO
	.align		4
.L_13:
        /*0038*/ 	.byte	0x04, 0x17
        /*003a*/ 	.short	(.L_15 - .L_14)
.L_14:
        /*003c*/ 	.word	0x00000000
        /*0040*/ 	.short	0x0000
        /*0042*/ 	.short	0x0000
        /*0044*/ 	.byte	0x00, 0xf5, 0x21, 0x00


	//----- nvinfo : EIATTR_SPARSE_MMA_MASK
	.align		4
.L_15:
        /*0048*/ 	.byte	0x03, 0x50
        /*004a*/ 	.short	0x0000


	//----- nvinfo : EIATTR_MAXREG_COUNT
	.align		4
        /*004c*/ 	.byte	0x03, 0x1b
        /*004e*/ 	.short	0x00ff


	//----- nvinfo : EIATTR_MERCURY_ISA_VERSION
	.align		4
        /*0050*/ 	.byte	0x03, 0x5f
        /*0052*/ 	.short	0x0101


	//----- nvinfo : EIATTR_VRC_CTA_INIT_COUNT
	.align		4
        /*0054*/ 	.byte	0x02, 0x4a
	.zero		1
	.zero		1


	//----- nvinfo : EIATTR_EXIT_INSTR_OFFSETS
	.align		4
        /*0058*/ 	.byte	0x04, 0x1c
        /*005a*/ 	.short	(.L_17 - .L_16)


	//   ....[0]....
.L_16:
        /*005c*/ 	.word	0x00000010


	//----- nvinfo : EIATTR_CBANK_PARAM_SIZE
	.align		4
.L_17:
        /*0060*/ 	.byte	0x03, 0x19
        /*0062*/ 	.short	0x0018


	//----- nvinfo : EIATTR_PARAM_CBANK
	.align		4
        /*0064*/ 	.byte	0x04, 0x0a
        /*0066*/ 	.short	(.L_19 - .L_18)
	.align		4
.L_18:
        /*0068*/ 	.word	index@(.nv.constant0._Z5saxpyPfS_ff)
        /*006c*/ 	.short	0x0380
        /*006e*/ 	.short	0x0018


	//----- nvinfo : EIATTR_SW_WAR
	.align		4
.L_19:
        /*0070*/ 	.byte	0x04, 0x36
        /*0072*/ 	.short	(.L_21 - .L_20)
.L_20:
        /*0074*/ 	.word	0x00000008
.L_21:


//--------------------- .nv.callgraph             --------------------------
	.section	.nv.callgraph,"",@"SHT_CUDA_CALLGRAPH"
	.align	4
	.sectionentsize	8
	.align		4
        /*0000*/ 	.word	0x00000000
	.align		4
        /*0004*/ 	.word	0xffffffff
	.align		4
        /*0008*/ 	.word	0x00000000
	.align		4
        /*000c*/ 	.word	0xfffffffe
	.align		4
        /*0010*/ 	.word	0x00000000
	.align		4
        /*0014*/ 	.word	0xfffffffd
	.align		4
        /*0018*/ 	.word	0x00000000
	.align		4
        /*001c*/ 	.word	0xfffffffc


//--------------------- .text._Z5saxpyPfS_ff      --------------------------
	.section	.text._Z5saxpyPfS_ff,"ax",@progbits
	.align	128
        .global         _Z5saxpyPfS_ff
        .type           _Z5saxpyPfS_ff,@function
        .size           _Z5saxpyPfS_ff,(.L_x_1 - _Z5saxpyPfS_ff)
        .other          _Z5saxpyPfS_ff,@"STO_CUDA_ENTRY STV_DEFAULT"
_Z5saxpyPfS_ff:
.text._Z5saxpyPfS_ff:
[----:B------:R-:W-:Y:S01]  /*0000*/  LDC R1, c[0x0][0x37c] ;  /* 0x0000df00ff017b82 */ /* 0x000fe20000000800 */
[----:B------:R-:W-:Y:S05]  /*0010*/  EXIT ;  /* 0x000000000000794d */ /* 0x000fea0003800000 */
.L_x_0:
[----:B------:R-:W-:-:S00]  /*0020*/  BRA `(.L_x_0) ;  /* 0xfffffffc00fc7947 */ /* 0x000fc0000383ffff */
[----:B------:R-:W-:-:S00]  /*0030*/  NOP ;  /* 0x0000000000007918 */ /* 0x000fc00000000000 */
        /* <DEDUP_REMOVED lines=12> */
.L_x_1:


//--------------------- .nv.shared.reserved.0     --------------------------
	.section	.nv.shared.reserved.0,"aw",@nobits
	.weak		__nv_reservedSMEM_offset_0_alias
	.size		__nv_reservedSMEM_offset_0_alias, 0, 64
	.other		__nv_reservedSMEM_offset_0_alias,@"STO_CUDA_RESERVED_SHARED STV_DEFAULT"
__nv_reservedSMEM_offset_0_alias:
	.zero		0
	.zero		64


//--------------------- .nv.constant0._Z5saxpyPfS_ff --------------------------
	.section	.nv.constant0._Z5saxpyPfS_ff,"a",@progbits
	.sectionflags	@""
	.align	4
.nv.constant0._Z5saxpyPfS_ff:
	.zero		920


//--------------------- SYMBOLS --------------------------

	.type		.nv.reservedSmem.offset0,@object
	.size		.nv.reservedSmem.offset0,0x4
